//
// Generated by NVIDIA NVVM Compiler
//
// Compiler Build ID: CL-36424714
// Cuda compilation tools, release 13.0, V13.0.88
// Based on NVVM 20.0.0
//

.version 9.0
.target sm_100
.address_size 64

	// .globl	_Z3addPKdS0_Pdi

.visible .entry _Z3addPKdS0_Pdi(
	.param .u64 .ptr .align 1 _Z3addPKdS0_Pdi_param_0,
	.param .u64 .ptr .align 1 _Z3addPKdS0_Pdi_param_1,
	.param .u64 .ptr .align 1 _Z3addPKdS0_Pdi_param_2,
	.param .u32 _Z3addPKdS0_Pdi_param_3
)
{
	.reg .pred 	%p<10>;
	.reg .b32 	%r<23>;
	.reg .b64 	%rd<40>;
	.reg .b64 	%fd<88>;

	ld.param.u64 	%rd22, [_Z3addPKdS0_Pdi_param_0];
	ld.param.u64 	%rd23, [_Z3addPKdS0_Pdi_param_1];
	ld.param.u64 	%rd24, [_Z3addPKdS0_Pdi_param_2];
	ld.param.u32 	%r16, [_Z3addPKdS0_Pdi_param_3];
	cvta.to.global.u64 	%rd1, %rd24;
	cvta.to.global.u64 	%rd2, %rd23;
	cvta.to.global.u64 	%rd3, %rd22;
	setp.lt.s32 	%p1, %r16, 1;
	@%p1 bra 	$L__BB0_13;
	and.b32  	%r1, %r16, 15;
	setp.lt.u32 	%p2, %r16, 16;
	mov.b32 	%r20, 0;
	@%p2 bra 	$L__BB0_4;
	and.b32  	%r20, %r16, 2147483632;
	neg.s32 	%r18, %r20;
	add.s64 	%rd36, %rd3, 64;
	add.s64 	%rd35, %rd2, 64;
	add.s64 	%rd34, %rd1, 64;
$L__BB0_3:
	.pragma "nounroll";
	ld.global.f64 	%fd1, [%rd36+-64];
	ld.global.f64 	%fd2, [%rd35+-64];
	add.f64 	%fd3, %fd1, %fd2;
	st.global.f64 	[%rd34+-64], %fd3;
	ld.global.f64 	%fd4, [%rd36+-56];
	ld.global.f64 	%fd5, [%rd35+-56];
	add.f64 	%fd6, %fd4, %fd5;
	st.global.f64 	[%rd34+-56], %fd6;
	ld.global.f64 	%fd7, [%rd36+-48];
	ld.global.f64 	%fd8, [%rd35+-48];
	add.f64 	%fd9, %fd7, %fd8;
	st.global.f64 	[%rd34+-48], %fd9;
	ld.global.f64 	%fd10, [%rd36+-40];
	ld.global.f64 	%fd11, [%rd35+-40];
	add.f64 	%fd12, %fd10, %fd11;
	st.global.f64 	[%rd34+-40], %fd12;
	ld.global.f64 	%fd13, [%rd36+-32];
	ld.global.f64 	%fd14, [%rd35+-32];
	add.f64 	%fd15, %fd13, %fd14;
	st.global.f64 	[%rd34+-32], %fd15;
	ld.global.f64 	%fd16, [%rd36+-24];
	ld.global.f64 	%fd17, [%rd35+-24];
	add.f64 	%fd18, %fd16, %fd17;
	st.global.f64 	[%rd34+-24], %fd18;
	ld.global.f64 	%fd19, [%rd36+-16];
	ld.global.f64 	%fd20, [%rd35+-16];
	add.f64 	%fd21, %fd19, %fd20;
	st.global.f64 	[%rd34+-16], %fd21;
	ld.global.f64 	%fd22, [%rd36+-8];
	ld.global.f64 	%fd23, [%rd35+-8];
	add.f64 	%fd24, %fd22, %fd23;
	st.global.f64 	[%rd34+-8], %fd24;
	ld.global.f64 	%fd25, [%rd36];
	ld.global.f64 	%fd26, [%rd35];
	add.f64 	%fd27, %fd25, %fd26;
	st.global.f64 	[%rd34], %fd27;
	ld.global.f64 	%fd28, [%rd36+8];
	ld.global.f64 	%fd29, [%rd35+8];
	add.f64 	%fd30, %fd28, %fd29;
	st.global.f64 	[%rd34+8], %fd30;
	ld.global.f64 	%fd31, [%rd36+16];
	ld.global.f64 	%fd32, [%rd35+16];
	add.f64 	%fd33, %fd31, %fd32;
	st.global.f64 	[%rd34+16], %fd33;
	ld.global.f64 	%fd34, [%rd36+24];
	ld.global.f64 	%fd35, [%rd35+24];
	add.f64 	%fd36, %fd34, %fd35;
	st.global.f64 	[%rd34+24], %fd36;
	ld.global.f64 	%fd37, [%rd36+32];
	ld.global.f64 	%fd38, [%rd35+32];
	add.f64 	%fd39, %fd37, %fd38;
	st.global.f64 	[%rd34+32], %fd39;
	ld.global.f64 	%fd40, [%rd36+40];
	ld.global.f64 	%fd41, [%rd35+40];
	add.f64 	%fd42, %fd40, %fd41;
	st.global.f64 	[%rd34+40], %fd42;
	ld.global.f64 	%fd43, [%rd36+48];
	ld.global.f64 	%fd44, [%rd35+48];
	add.f64 	%fd45, %fd43, %fd44;
	st.global.f64 	[%rd34+48], %fd45;
	ld.global.f64 	%fd46, [%rd36+56];
	ld.global.f64 	%fd47, [%rd35+56];
	add.f64 	%fd48, %fd46, %fd47;
	st.global.f64 	[%rd34+56], %fd48;
	add.s32 	%r18, %r18, 16;
	add.s64 	%rd36, %rd36, 128;
	add.s64 	%rd35, %rd35, 128;
	add.s64 	%rd34, %rd34, 128;
	setp.ne.s32 	%p3, %r18, 0;
	@%p3 bra 	$L__BB0_3;
$L__BB0_4:
	setp.eq.s32 	%p4, %r1, 0;
	@%p4 bra 	$L__BB0_13;
	and.b32  	%r7, %r16, 7;
	setp.lt.u32 	%p5, %r1, 8;
	@%p5 bra 	$L__BB0_7;
	mul.wide.u32 	%rd25, %r20, 8;
	add.s64 	%rd26, %rd3, %rd25;
	ld.global.f64 	%fd49, [%rd26];
	add.s64 	%rd27, %rd2, %rd25;
	ld.global.f64 	%fd50, [%rd27];
	add.f64 	%fd51, %fd49, %fd50;
	add.s64 	%rd28, %rd1, %rd25;
	st.global.f64 	[%rd28], %fd51;
	ld.global.f64 	%fd52, [%rd26+8];
	ld.global.f64 	%fd53, [%rd27+8];
	add.f64 	%fd54, %fd52, %fd53;
	st.global.f64 	[%rd28+8], %fd54;
	ld.global.f64 	%fd55, [%rd26+16];
	ld.global.f64 	%fd56, [%rd27+16];
	add.f64 	%fd57, %fd55, %fd56;
	st.global.f64 	[%rd28+16], %fd57;
	ld.global.f64 	%fd58, [%rd26+24];
	ld.global.f64 	%fd59, [%rd27+24];
	add.f64 	%fd60, %fd58, %fd59;
	st.global.f64 	[%rd28+24], %fd60;
	ld.global.f64 	%fd61, [%rd26+32];
	ld.global.f64 	%fd62, [%rd27+32];
	add.f64 	%fd63, %fd61, %fd62;
	st.global.f64 	[%rd28+32], %fd63;
	ld.global.f64 	%fd64, [%rd26+40];
	ld.global.f64 	%fd65, [%rd27+40];
	add.f64 	%fd66, %fd64, %fd65;
	st.global.f64 	[%rd28+40], %fd66;
	ld.global.f64 	%fd67, [%rd26+48];
	ld.global.f64 	%fd68, [%rd27+48];
	add.f64 	%fd69, %fd67, %fd68;
	st.global.f64 	[%rd28+48], %fd69;
	ld.global.f64 	%fd70, [%rd26+56];
	ld.global.f64 	%fd71, [%rd27+56];
	add.f64 	%fd72, %fd70, %fd71;
	st.global.f64 	[%rd28+56], %fd72;
	add.s32 	%r20, %r20, 8;
$L__BB0_7:
	setp.eq.s32 	%p6, %r7, 0;
	@%p6 bra 	$L__BB0_13;
	and.b32  	%r10, %r16, 3;
	setp.lt.u32 	%p7, %r7, 4;
	@%p7 bra 	$L__BB0_10;
	mul.wide.u32 	%rd29, %r20, 8;
	add.s64 	%rd30, %rd3, %rd29;
	ld.global.f64 	%fd73, [%rd30];
	add.s64 	%rd31, %rd2, %rd29;
	ld.global.f64 	%fd74, [%rd31];
	add.f64 	%fd75, %fd73, %fd74;
	add.s64 	%rd32, %rd1, %rd29;
	st.global.f64 	[%rd32], %fd75;
	ld.global.f64 	%fd76, [%rd30+8];
	ld.global.f64 	%fd77, [%rd31+8];
	add.f64 	%fd78, %fd76, %fd77;
	st.global.f64 	[%rd32+8], %fd78;
	ld.global.f64 	%fd79, [%rd30+16];
	ld.global.f64 	%fd80, [%rd31+16];
	add.f64 	%fd81, %fd79, %fd80;
	st.global.f64 	[%rd32+16], %fd81;
	ld.global.f64 	%fd82, [%rd30+24];
	ld.global.f64 	%fd83, [%rd31+24];
	add.f64 	%fd84, %fd82, %fd83;
	st.global.f64 	[%rd32+24], %fd84;
	add.s32 	%r20, %r20, 4;
$L__BB0_10:
	setp.eq.s32 	%p8, %r10, 0;
	@%p8 bra 	$L__BB0_13;
	mul.wide.u32 	%rd33, %r20, 8;
	add.s64 	%rd39, %rd1, %rd33;
	add.s64 	%rd38, %rd2, %rd33;
	add.s64 	%rd37, %rd3, %rd33;
	neg.s32 	%r22, %r10;
$L__BB0_12:
	.pragma "nounroll";
	ld.global.f64 	%fd85, [%rd37];
	ld.global.f64 	%fd86, [%rd38];
	add.f64 	%fd87, %fd85, %fd86;
	st.global.f64 	[%rd39], %fd87;
	add.s64 	%rd39, %rd39, 8;
	add.s64 	%rd38, %rd38, 8;
	add.s64 	%rd37, %rd37, 8;
	add.s32 	%r22, %r22, 1;
	setp.ne.s32 	%p9, %r22, 0;
	@%p9 bra 	$L__BB0_12;
$L__BB0_13:
	ret;

}


// ===== COMPILED SASS (sm_100) =====

	.target	sm_100

	.elftype	@"ET_EXEC"


//--------------------- .note.nv.tkinfo           --------------------------
	.section	.note.nv.tkinfo,"",@"SHT_NOTE"
	.sectionflags	@"SHF_NOTE_NV_TKINFO"
	.tkinfo
        /*0018*/ 	.word	0x00000002
        /*0030*/ 	.string	""
        /*0030*/ 	.string	"ptxas"
        /*0030*/ 	.string	"Cuda compilation tools, release 13.0, V13.0.88"
        /*0030*/ 	.string	"Build cuda_13.0.r13.0/compiler.36424714_0"
        /*0030*/ 	.string	"-arch sm_100 -m 64 "



//--------------------- .note.nv.cuinfo           --------------------------
	.section	.note.nv.cuinfo,"",@"SHT_NOTE"
	.sectionflags	@"SHF_NOTE_NV_CUINFO"
        /*0018*/ 	.short	0x0002
        /*001a*/ 	.short	0x0064
        /*001c*/ 	.short	0x0082
	.zero		2


//--------------------- .nv.info                  --------------------------
	.section	.nv.info,"",@"SHT_CUDA_INFO"
	.align	4


	//----- nvinfo : EIATTR_REGCOUNT
	.align		4
        /*0000*/ 	.byte	0x04, 0x2f
        /*0002*/ 	.short	(.L_1 - .L_0)
	.align		4
.L_0:
        /*0004*/ 	.word	index@(_Z3addPKdS0_Pdi)
        /*0008*/ 	.word	0x00000018


	//----- nvinfo : EIATTR_FRAME_SIZE
	.align		4
.L_1:
        /*000c*/ 	.byte	0x04, 0x11
        /*000e*/ 	.short	(.L_3 - .L_2)
	.align		4
.L_2:
        /*0010*/ 	.word	index@(_Z3addPKdS0_Pdi)
        /*0014*/ 	.word	0x00000000


	//----- nvinfo : EIATTR_MIN_STACK_SIZE
	.align		4
.L_3:
        /*0018*/ 	.byte	0x04, 0x12
        /*001a*/ 	.short	(.L_5 - .L_4)
	.align		4
.L_4:
        /*001c*/ 	.word	index@(_Z3addPKdS0_Pdi)
        /*0020*/ 	.word	0x00000000
.L_5:


//--------------------- .nv.compat                --------------------------
	.section	.nv.compat,"",@"SHT_CUDA_COMPAT_INFO"
	.align	4
        /*0000*/ 	.byte	0x02, 0x09, 0x00, 0x00, 0x02, 0x02, 0x01, 0x00, 0x02, 0x05, 0x05, 0x00, 0x03, 0x07, 0x01, 0x01
        /*0010*/ 	.byte	0x02, 0x03, 0x00, 0x00, 0x02, 0x06, 0x01, 0x00, 0x04, 0x0b, 0x08, 0x00, 0x01, 0x00, 0x00, 0x00
        /*0020*/ 	.byte	0x00, 0x00, 0x00, 0x00


//--------------------- .nv.info._Z3addPKdS0_Pdi  --------------------------
	.section	.nv.info._Z3addPKdS0_Pdi,"",@"SHT_CUDA_INFO"
	.sectionflags	@""
	.align	4


	//----- nvinfo : EIATTR_CUDA_API_VERSION
	.align		4
        /*0000*/ 	.byte	0x04, 0x37
        /*0002*/ 	.short	(.L_7 - .L_6)
.L_6:
        /*0004*/ 	.word	0x00000082


	//----- nvinfo : EIATTR_KPARAM_INFO
	.align		4
.L_7:
        /*0008*/ 	.byte	0x04, 0x17
        /*000a*/ 	.short	(.L_9 - .L_8)
.L_8:
        /*000c*/ 	.word	0x00000000
        /*0010*/ 	.short	0x0003
        /*0012*/ 	.short	0x0018
        /*0014*/ 	.byte	0x00, 0xf0, 0x11, 0x00


	//----- nvinfo : EIATTR_KPARAM_INFO
	.align		4
.L_9:
        /*0018*/ 	.byte	0x04, 0x17
        /*001a*/ 	.short	(.L_11 - .L_10)
.L_10:
        /*001c*/ 	.word	0x00000000
        /*0020*/ 	.short	0x0002
        /*0022*/ 	.short	0x0010
        /*0024*/ 	.byte	0x00, 0xf5, 0x21, 0x00


	//----- nvinfo : EIATTR_KPARAM_INFO
	.align		4
.L_11:
        /*0028*/ 	.byte	0x04, 0x17
        /*002a*/ 	.short	(.L_13 - .L_12)
.L_12:
        /*002c*/ 	.word	0x00000000
        /*0030*/ 	.short	0x0001
        /*0032*/ 	.short	0x0008
        /*0034*/ 	.byte	0x00, 0xf5, 0x21, 0x00


	//----- nvinfo : EIATTR_KPARAM_INFO
	.align		4
.L_13:
        /*0038*/ 	.byte	0x04, 0x17
        /*003a*/ 	.short	(.L_15 - .L_14)
.L_14:
        /*003c*/ 	.word	0x00000000
        /*0040*/ 	.short	0x0000
        /*0042*/ 	.short	0x0000
        /*0044*/ 	.byte	0x00, 0xf5, 0x21, 0x00


	//----- nvinfo : EIATTR_SPARSE_MMA_MASK
	.align		4
.L_15:
        /*0048*/ 	.byte	0x03, 0x50
        /*004a*/ 	.short	0x0000


	//----- nvinfo : EIATTR_MAXREG_COUNT
	.align		4
        /*004c*/ 	.byte	0x03, 0x1b
        /*004e*/ 	.short	0x00ff


	//----- nvinfo : EIATTR_MERCURY_ISA_VERSION
	.align		4
        /*0050*/ 	.byte	0x03, 0x5f
        /*0052*/ 	.short	0x0101


	//----- nvinfo : EIATTR_VRC_CTA_INIT_COUNT
	.align		4
        /*0054*/ 	.byte	0x02, 0x4a
	.zero		1
	.zero		1


	//----- nvinfo : EIATTR_EXIT_INSTR_OFFSETS
	.align		4
        /*0058*/ 	.byte	0x04, 0x1c
        /*005a*/ 	.short	(.L_17 - .L_16)


	//   ....[0]....
.L_16:
        /*005c*/ 	.word	0x00000030


	//   ....[1]....
        /*0060*/ 	.word	0x00000690


	//   ....[2]....
        /*0064*/ 	.word	0x00000950


	//   ....[3]....
        /*0068*/ 	.word	0x00000b10


	//   ....[4]....
        /*006c*/ 	.word	0x00000d00


	//----- nvinfo : EIATTR_CBANK_PARAM_SIZE
	.align		4
.L_17:
        /*0070*/ 	.byte	0x03, 0x19
        /*0072*/ 	.short	0x001c


	//----- nvinfo : EIATTR_PARAM_CBANK
	.align		4
        /*0074*/ 	.byte	0x04, 0x0a
        /*0076*/ 	.short	(.L_19 - .L_18)
	.align		4
.L_18:
        /*0078*/ 	.word	index@(.nv.constant0._Z3addPKdS0_Pdi)
        /*007c*/ 	.short	0x0380
        /*007e*/ 	.short	0x001c


	//----- nvinfo : EIATTR_SW_WAR
	.align		4
.L_19:
        /*0080*/ 	.byte	0x04, 0x36
        /*0082*/ 	.short	(.L_21 - .L_20)
.L_20:
        /*0084*/ 	.word	0x00000008
.L_21:


//--------------------- .nv.callgraph             --------------------------
	.section	.nv.callgraph,"",@"SHT_CUDA_CALLGRAPH"
	.align	4
	.sectionentsize	8
	.align		4
        /*0000*/ 	.word	0x00000000
	.align		4
        /*0004*/ 	.word	0xffffffff
	.align		4
        /*0008*/ 	.word	0x00000000
	.align		4
        /*000c*/ 	.word	0xfffffffe
	.align		4
        /*0010*/ 	.word	0x00000000
	.align		4
        /*0014*/ 	.word	0xfffffffd
	.align		4
        /*0018*/ 	.word	0x00000000
	.align		4
        /*001c*/ 	.word	0xfffffffc


//--------------------- .text._Z3addPKdS0_Pdi     --------------------------
	.section	.text._Z3addPKdS0_Pdi,"ax",@progbits
	.align	128
        .global         _Z3addPKdS0_Pdi
        .type           _Z3addPKdS0_Pdi,@function
        .size           _Z3addPKdS0_Pdi,(.L_x_6 - _Z3addPKdS0_Pdi)
        .other          _Z3addPKdS0_Pdi,@"STO_CUDA_ENTRY STV_DEFAULT"
_Z3addPKdS0_Pdi:
.text._Z3addPKdS0_Pdi:
[----:B------:R-:W-:Y:S08]  /*0000*/  LDC R1, c[0x0][0x37c] ;  /* 0x0000df00ff017b82 */ /* 0x000ff00000000800 */
[----:B------:R-:W0:Y:S02]  /*0010*/  LDC R2, c[0x0][0x398] ;  /* 0x0000e600ff027b82 */ /* 0x000e240000000800 */
[----:B0-----:R-:W-:-:S13]  /*0020*/  ISETP.GE.AND P0, PT, R2, 0x1, PT ;  /* 0x000000010200780c */ /* 0x001fda0003f06270 */
[----:B------:R-:W-:Y:S05]  /*0030*/  @!P0 EXIT ;  /* 0x000000000000894d */ /* 0x000fea0003800000 */
[C---:B------:R-:W-:Y:S01]  /*0040*/  ISETP.GE.U32.AND P1, PT, R2.reuse, 0x10, PT ;  /* 0x000000100200780c */ /* 0x040fe20003f26070 */
[----:B------:R-:W0:Y:S01]  /*0050*/  LDCU.64 UR12, c[0x0][0x358] ;  /* 0x00006b00ff0c77ac */ /* 0x000e220008000a00 */
[----:B------:R-:W-:Y:S01]  /*0060*/  LOP3.LUT R18, R2, 0xf, RZ, 0xc0, !PT ;  /* 0x0000000f02127812 */ /* 0x000fe200078ec0ff */
[----:B------:R-:W-:-:S03]  /*0070*/  IMAD.MOV.U32 R0, RZ, RZ, RZ ;  /* 0x000000ffff007224 */ /* 0x000fc600078e00ff */
[----:B------:R-:W-:-:S07]  /*0080*/  ISETP.NE.AND P0, PT, R18, RZ, PT ;  /* 0x000000ff1200720c */ /* 0x000fce0003f05270 */
[----:B------:R-:W-:Y:S06]  /*0090*/  @!P1 BRA `(.L_x_0) ;  /* 0x00000004007c9947 */ /* 0x000fec0003800000 */
[----:B------:R-:W1:Y:S01]  /*00a0*/  LDCU.128 UR4, c[0x0][0x380] ;  /* 0x00007000ff0477ac */ /* 0x000e620008000c00 */
[----:B------:R-:W-:Y:S01]  /*00b0*/  LOP3.LUT R0, R2, 0x7ffffff0, RZ, 0xc0, !PT ;  /* 0x7ffffff002007812 */ /* 0x000fe200078ec0ff */
[----:B------:R-:W2:Y:S04]  /*00c0*/  LDCU.64 UR10, c[0x0][0x390] ;  /* 0x00007200ff0a77ac */ /* 0x000ea80008000a00 */
[----:B------:R-:W-:Y:S01]  /*00d0*/  IMAD.MOV R3, RZ, RZ, -R0 ;  /* 0x000000ffff037224 */ /* 0x000fe200078e0a00 */
[----:B-1----:R-:W-:Y:S02]  /*00e0*/  UIADD3 UR8, UP0, UPT, UR4, 0x40, URZ ;  /* 0x0000004004087890 */ /* 0x002fe4000ff1e0ff */
[----:B------:R-:W-:Y:S02]  /*00f0*/  UIADD3 UR6, UP1, UPT, UR6, 0x40, URZ ;  /* 0x0000004006067890 */ /* 0x000fe4000ff3e0ff */
[----:B--2---:R-:W-:-:S02]  /*0100*/  UIADD3 UR4, UP2, UPT, UR10, 0x40, URZ ;  /* 0x000000400a047890 */ /* 0x004fc4000ff5e0ff */
[----:B------:R-:W-:Y:S01]  /*0110*/  UIADD3.X UR9, UPT, UPT, URZ, UR5, URZ, UP0, !UPT ;  /* 0x00000005ff097290 */ /* 0x000fe200087fe4ff */
[----:B------:R-:W-:Y:S01]  /*0120*/  MOV R19, UR8 ;  /* 0x0000000800137c02 */ /* 0x000fe20008000f00 */
[----:B------:R-:W-:Y:S01]  /*0130*/  UIADD3.X UR7, UPT, UPT, URZ, UR7, URZ, UP1, !UPT ;  /* 0x00000007ff077290 */ /* 0x000fe20008ffe4ff */
[----:B------:R-:W-:Y:S01]  /*0140*/  IMAD.U32 R10, RZ, RZ, UR6 ;  /* 0x00000006ff0a7e24 */ /* 0x000fe2000f8e00ff */
[----:B------:R-:W-:Y:S01]  /*0150*/  UIADD3.X UR5, UPT, UPT, URZ, UR11, URZ, UP2, !UPT ;  /* 0x0000000bff057290 */ /* 0x000fe200097fe4ff */
[----:B------:R-:W-:Y:S01]  /*0160*/  IMAD.U32 R12, RZ, RZ, UR4 ;  /* 0x00000004ff0c7e24 */ /* 0x000fe2000f8e00ff */
[----:B------:R-:W-:Y:S02]  /*0170*/  MOV R20, UR9 ;  /* 0x0000000900147c02 */ /* 0x000fe40008000f00 */
[----:B------:R-:W-:Y:S02]  /*0180*/  IMAD.U32 R11, RZ, RZ, UR7 ;  /* 0x00000007ff0b7e24 */ /* 0x000fe4000f8e00ff */
[----:B------:R-:W-:-:S07]  /*0190*/  IMAD.U32 R13, RZ, RZ, UR5 ;  /* 0x00000005ff0d7e24 */ /* 0x000fce000f8e00ff */
.L_x_1:
[----:B------:R-:W-:Y:S01]  /*01a0*/  MOV R4, R19 ;  /* 0x0000001300047202 */ /* 0x000fe20000000f00 */
[----:B------:R-:W-:Y:S01]  /*01b0*/  IMAD.MOV.U32 R5, RZ, RZ, R20 ;  /* 0x000000ffff057224 */ /* 0x000fe200078e0014 */
[----:B------:R-:W-:Y:S01]  /*01c0*/  MOV R7, R11 ;  /* 0x0000000b00077202 */ /* 0x000fe20000000f00 */
[----:B------:R-:W-:-:S03]  /*01d0*/  IMAD.MOV.U32 R6, RZ, RZ, R10 ;  /* 0x000000ffff067224 */ /* 0x000fc600078e000a */
[----:B0-2---:R-:W2:Y:S04]  /*01e0*/  LDG.E.64 R8, desc[UR12][R4.64+-0x40] ;  /* 0xffffc00c04087981 */ /* 0x005ea8000c1e1b00 */
[----:B------:R-:W2:Y:S02]  /*01f0*/  LDG.E.64 R10, desc[UR12][R6.64+-0x40] ;  /* 0xffffc00c060a7981 */ /* 0x000ea4000c1e1b00 */
[----:B--2---:R-:W-:Y:S01]  /*0200*/  DADD R10, R8, R10 ;  /* 0x00000000080a7229 */ /* 0x004fe2000000000a */
[----:B------:R-:W-:Y:S02]  /*0210*/  IMAD.MOV.U32 R8, RZ, RZ, R12 ;  /* 0x000000ffff087224 */ /* 0x000fe400078e000c */
[----:B------:R-:W-:-:S05]  /*0220*/  IMAD.MOV.U32 R9, RZ, RZ, R13 ;  /* 0x000000ffff097224 */ /* 0x000fca00078e000d */
[----:B------:R0:W-:Y:S04]  /*0230*/  STG.E.64 desc[UR12][R8.64+-0x40], R10 ;  /* 0xffffc00a08007986 */ /* 0x0001e8000c101b0c */
[----:B------:R-:W2:Y:S04]  /*0240*/  LDG.E.64 R12, desc[UR12][R4.64+-0x38] ;  /* 0xffffc80c040c7981 */ /* 0x000ea8000c1e1b00 */
[----:B------:R-:W2:Y:S02]  /*0250*/  LDG.E.64 R14, desc[UR12][R6.64+-0x38] ;  /* 0xffffc80c060e7981 */ /* 0x000ea4000c1e1b00 */
[----:B--2---:R-:W-:-:S07]  /*0260*/  DADD R12, R12, R14 ;  /* 0x000000000c0c7229 */ /* 0x004fce000000000e */
[----:B------:R1:W-:Y:S04]  /*0270*/  STG.E.64 desc[UR12][R8.64+-0x38], R12 ;  /* 0xffffc80c08007986 */ /* 0x0003e8000c101b0c */
[----:B------:R-:W2:Y:S04]  /*0280*/  LDG.E.64 R14, desc[UR12][R4.64+-0x30] ;  /* 0xffffd00c040e7981 */ /* 0x000ea8000c1e1b00 */
[----:B------:R-:W2:Y:S02]  /*0290*/  LDG.E.64 R16, desc[UR12][R6.64+-0x30] ;  /* 0xffffd00c06107981 */ /* 0x000ea4000c1e1b00 */
[----:B--2---:R-:W-:-:S07]  /*02a0*/  DADD R14, R14, R16 ;  /* 0x000000000e0e7229 */ /* 0x004fce0000000010 */
[----:B------:R2:W-:Y:S04]  /*02b0*/  STG.E.64 desc[UR12][R8.64+-0x30], R14 ;  /* 0xffffd00e08007986 */ /* 0x0005e8000c101b0c */
[----:B------:R-:W3:Y:S04]  /*02c0*/  LDG.E.64 R16, desc[UR12][R4.64+-0x28] ;  /* 0xffffd80c04107981 */ /* 0x000ee8000c1e1b00 */
[----:B------:R-:W3:Y:S02]  /*02d0*/  LDG.E.64 R20, desc[UR12][R6.64+-0x28] ;  /* 0xffffd80c06147981 */ /* 0x000ee4000c1e1b00 */
[----:B---3--:R-:W-:-:S07]  /*02e0*/  DADD R16, R16, R20 ;  /* 0x0000000010107229 */ /* 0x008fce0000000014 */
[----:B------:R3:W-:Y:S04]  /*02f0*/  STG.E.64 desc[UR12][R8.64+-0x28], R16 ;  /* 0xffffd81008007986 */ /* 0x0007e8000c101b0c */
[----:B0-----:R-:W4:Y:S04]  /*0300*/  LDG.E.64 R10, desc[UR12][R4.64+-0x20] ;  /* 0xffffe00c040a7981 */ /* 0x001f28000c1e1b00 */
[----:B------:R-:W4:Y:S02]  /*0310*/  LDG.E.64 R20, desc[UR12][R6.64+-0x20] ;  /* 0xffffe00c06147981 */ /* 0x000f24000c1e1b00 */
[----:B----4-:R-:W-:-:S07]  /*0320*/  DADD R10, R10, R20 ;  /* 0x000000000a0a7229 */ /* 0x010fce0000000014 */
[----:B------:R0:W-:Y:S04]  /*0330*/  STG.E.64 desc[UR12][R8.64+-0x20], R10 ;  /* 0xffffe00a08007986 */ /* 0x0001e8000c101b0c */
[----:B-1----:R-:W4:Y:S04]  /*0340*/  LDG.E.64 R12, desc[UR12][R4.64+-0x18] ;  /* 0xffffe80c040c7981 */ /* 0x002f28000c1e1b00 */
[----:B------:R-:W4:Y:S02]  /*0350*/  LDG.E.64 R20, desc[UR12][R6.64+-0x18] ;  /* 0xffffe80c06147981 */ /* 0x000f24000c1e1b00 */
[----:B----4-:R-:W-:-:S07]  /*0360*/  DADD R12, R12, R20 ;  /* 0x000000000c0c7229 */ /* 0x010fce0000000014 */
[----:B------:R1:W-:Y:S04]  /*0370*/  STG.E.64 desc[UR12][R8.64+-0x18], R12 ;  /* 0xffffe80c08007986 */ /* 0x0003e8000c101b0c */
[----:B--2---:R-:W2:Y:S04]  /*0380*/  LDG.E.64 R14, desc[UR12][R4.64+-0x10] ;  /* 0xfffff00c040e7981 */ /* 0x004ea8000c1e1b00 */
[----:B------:R-:W2:Y:S02]  /*0390*/  LDG.E.64 R20, desc[UR12][R6.64+-0x10] ;  /* 0xfffff00c06147981 */ /* 0x000ea4000c1e1b00 */
[----:B--2---:R-:W-:-:S07]  /*03a0*/  DADD R14, R14, R20 ;  /* 0x000000000e0e7229 */ /* 0x004fce0000000014 */
[----:B------:R2:W-:Y:S04]  /*03b0*/  STG.E.64 desc[UR12][R8.64+-0x10], R14 ;  /* 0xfffff00e08007986 */ /* 0x0005e8000c101b0c */
[----:B---3--:R-:W3:Y:S04]  /*03c0*/  LDG.E.64 R16, desc[UR12][R4.64+-0x8] ;  /* 0xfffff80c04107981 */ /* 0x008ee8000c1e1b00 */
        /* <DEDUP_REMOVED lines=28> */
[----:B------:R-:W2:Y:S01]  /*0590*/  LDG.E.64 R20, desc[UR12][R6.64+0x30] ;  /* 0x0000300c06147981 */ /* 0x000ea2000c1e1b00 */
[----:B------:R-:W-:Y:S01]  /*05a0*/  IADD3 R3, PT, PT, R3, 0x10, RZ ;  /* 0x0000001003037810 */ /* 0x000fe20007ffe0ff */
[----:B--2---:R-:W-:-:S07]  /*05b0*/  DADD R14, R14, R20 ;  /* 0x000000000e0e7229 */ /* 0x004fce0000000014 */
[----:B------:R2:W-:Y:S04]  /*05c0*/  STG.E.64 desc[UR12][R8.64+0x30], R14 ;  /* 0x0000300e08007986 */ /* 0x0005e8000c101b0c */
[----:B---3--:R-:W3:Y:S04]  /*05d0*/  LDG.E.64 R16, desc[UR12][R4.64+0x38] ;  /* 0x0000380c04107981 */ /* 0x008ee8000c1e1b00 */
[----:B------:R-:W3:Y:S01]  /*05e0*/  LDG.E.64 R20, desc[UR12][R6.64+0x38] ;  /* 0x0000380c06147981 */ /* 0x000ee2000c1e1b00 */
[----:B------:R-:W-:Y:S02]  /*05f0*/  ISETP.NE.AND P1, PT, R3, RZ, PT ;  /* 0x000000ff0300720c */ /* 0x000fe40003f25270 */
[----:B------:R-:W-:-:S02]  /*0600*/  IADD3 R19, P2, PT, R4, 0x80, RZ ;  /* 0x0000008004137810 */ /* 0x000fc40007f5e0ff */
[----:B0-----:R-:W-:Y:S02]  /*0610*/  IADD3 R10, P3, PT, R6, 0x80, RZ ;  /* 0x00000080060a7810 */ /* 0x001fe40007f7e0ff */
[----:B-1----:R-:W-:-:S03]  /*0620*/  IADD3 R12, P4, PT, R8, 0x80, RZ ;  /* 0x00000080080c7810 */ /* 0x002fc60007f9e0ff */
[----:B------:R-:W-:Y:S01]  /*0630*/  IMAD.X R11, RZ, RZ, R7, P3 ;  /* 0x000000ffff0b7224 */ /* 0x000fe200018e0607 */
[----:B------:R-:W-:Y:S01]  /*0640*/  IADD3.X R13, PT, PT, RZ, R9, RZ, P4, !PT ;  /* 0x00000009ff0d7210 */ /* 0x000fe200027fe4ff */
[----:B---3--:R-:W-:Y:S01]  /*0650*/  DADD R16, R16, R20 ;  /* 0x0000000010107229 */ /* 0x008fe20000000014 */
[----:B------:R-:W-:-:S06]  /*0660*/  IMAD.X R20, RZ, RZ, R5, P2 ;  /* 0x000000ffff147224 */ /* 0x000fcc00010e0605 */
[----:B------:R2:W-:Y:S01]  /*0670*/  STG.E.64 desc[UR12][R8.64+0x38], R16 ;  /* 0x0000381008007986 */ /* 0x0005e2000c101b0c */
[----:B------:R-:W-:Y:S05]  /*0680*/  @P1 BRA `(.L_x_1) ;  /* 0xfffffff800c41947 */ /* 0x000fea000383ffff */
.L_x_0:
[----:B0-----:R-:W-:Y:S05]  /*0690*/  @!P0 EXIT ;  /* 0x000000000000894d */ /* 0x001fea0003800000 */
[----:B------:R-:W-:Y:S02]  /*06a0*/  ISETP.GE.U32.AND P0, PT, R18, 0x8, PT ;  /* 0x000000081200780c */ /* 0x000fe40003f06070 */
[----:B------:R-:W-:-:S04]  /*06b0*/  LOP3.LUT R3, R2, 0x7, RZ, 0xc0, !PT ;  /* 0x0000000702037812 */ /* 0x000fc800078ec0ff */
[----:B------:R-:W-:-:S07]  /*06c0*/  ISETP.NE.AND P1, PT, R3, RZ, PT ;  /* 0x000000ff0300720c */ /* 0x000fce0003f25270 */
[----:B------:R-:W-:Y:S06]  /*06d0*/  @!P0 BRA `(.L_x_2) ;  /* 0x00000000009c8947 */ /* 0x000fec0003800000 */
[----:B------:R-:W0:Y:S08]  /*06e0*/  LDC.64 R4, c[0x0][0x380] ;  /* 0x0000e000ff047b82 */ /* 0x000e300000000a00 */
[----:B------:R-:W1:Y:S08]  /*06f0*/  LDC.64 R6, c[0x0][0x388] ;  /* 0x0000e200ff067b82 */ /* 0x000e700000000a00 */
[----:B------:R-:W3:Y:S01]  /*0700*/  LDC.64 R12, c[0x0][0x390] ;  /* 0x0000e400ff0c7b82 */ /* 0x000ee20000000a00 */
[----:B0-----:R-:W-:-:S05]  /*0710*/  IMAD.WIDE.U32 R4, R0, 0x8, R4 ;  /* 0x0000000800047825 */ /* 0x001fca00078e0004 */
[----:B--2---:R-:W2:Y:S01]  /*0720*/  LDG.E.64 R8, desc[UR12][R4.64] ;  /* 0x0000000c04087981 */ /* 0x004ea2000c1e1b00 */
[----:B-1----:R-:W-:-:S05]  /*0730*/  IMAD.WIDE.U32 R6, R0, 0x8, R6 ;  /* 0x0000000800067825 */ /* 0x002fca00078e0006 */
[----:B------:R-:W2:Y:S02]  /*0740*/  LDG.E.64 R10, desc[UR12][R6.64] ;  /* 0x0000000c060a7981 */ /* 0x000ea4000c1e1b00 */
[----:B--2---:R-:W-:Y:S01]  /*0750*/  DADD R10, R8, R10 ;  /* 0x00000000080a7229 */ /* 0x004fe2000000000a */
[----:B---3--:R-:W-:-:S06]  /*0760*/  IMAD.WIDE.U32 R8, R0, 0x8, R12 ;  /* 0x0000000800087825 */ /* 0x008fcc00078e000c */
        /* <DEDUP_REMOVED lines=25> */
[----:B---3--:R-:W2:Y:S04]  /*0900*/  LDG.E.64 R16, desc[UR12][R4.64+0x38] ;  /* 0x0000380c04107981 */ /* 0x008ea8000c1e1b00 */
[----:B------:R-:W2:Y:S01]  /*0910*/  LDG.E.64 R18, desc[UR12][R6.64+0x38] ;  /* 0x0000380c06127981 */ /* 0x000ea2000c1e1b00 */
[----:B------:R-:W-:Y:S01]  /*0920*/  VIADD R0, R0, 0x8 ;  /* 0x0000000800007836 */ /* 0x000fe20000000000 */
[----:B--2---:R-:W-:-:S07]  /*0930*/  DADD R16, R16, R18 ;  /* 0x0000000010107229 */ /* 0x004fce0000000012 */
[----:B------:R0:W-:Y:S04]  /*0940*/  STG.E.64 desc[UR12][R8.64+0x38], R16 ;  /* 0x0000381008007986 */ /* 0x0001e8000c101b0c */
.L_x_2:
[----:B------:R-:W-:Y:S05]  /*0950*/  @!P1 EXIT ;  /* 0x000000000000994d */ /* 0x000fea0003800000 */
[----:B------:R-:W-:Y:S02]  /*0960*/  ISETP.GE.U32.AND P0, PT, R3, 0x4, PT ;  /* 0x000000040300780c */ /* 0x000fe40003f06070 */
[----:B------:R-:W-:-:S04]  /*0970*/  LOP3.LUT R4, R2, 0x3, RZ, 0xc0, !PT ;  /* 0x0000000302047812 */ /* 0x000fc800078ec0ff */
[----:B------:R-:W-:-:S07]  /*0980*/  ISETP.NE.AND P1, PT, R4, RZ, PT ;  /* 0x000000ff0400720c */ /* 0x000fce0003f25270 */
[----:B------:R-:W-:Y:S06]  /*0990*/  @!P0 BRA `(.L_x_3) ;  /* 0x00000000005c8947 */ /* 0x000fec0003800000 */
[----:B0-2---:R-:W0:Y:S08]  /*09a0*/  LDC.64 R8, c[0x0][0x380] ;  /* 0x0000e000ff087b82 */ /* 0x005e300000000a00 */
[----:B------:R-:W1:Y:S08]  /*09b0*/  LDC.64 R2, c[0x0][0x388] ;  /* 0x0000e200ff027b82 */ /* 0x000e700000000a00 */
[----:B------:R-:W2:Y:S01]  /*09c0*/  LDC.64 R12, c[0x0][0x390] ;  /* 0x0000e400ff0c7b82 */ /* 0x000ea20000000a00 */
[----:B0-----:R-:W-:-:S05]  /*09d0*/  IMAD.WIDE.U32 R8, R0, 0x8, R8 ;  /* 0x0000000800087825 */ /* 0x001fca00078e0008 */
[----:B------:R-:W3:Y:S01]  /*09e0*/  LDG.E.64 R6, desc[UR12][R8.64] ;  /* 0x0000000c08067981 */ /* 0x000ee2000c1e1b00 */
[----:B-1----:R-:W-:-:S05]  /*09f0*/  IMAD.WIDE.U32 R2, R0, 0x8, R2 ;  /* 0x0000000800027825 */ /* 0x002fca00078e0002 */
[----:B------:R-:W3:Y:S02]  /*0a00*/  LDG.E.64 R10, desc[UR12][R2.64] ;  /* 0x0000000c020a7981 */ /* 0x000ee4000c1e1b00 */
[----:B---3--:R-:W-:Y:S01]  /*0a10*/  DADD R10, R6, R10 ;  /* 0x00000000060a7229 */ /* 0x008fe2000000000a */
[----:B--2---:R-:W-:-:S06]  /*0a20*/  IMAD.WIDE.U32 R6, R0, 0x8, R12 ;  /* 0x0000000800067825 */ /* 0x004fcc00078e000c */
        /* <DEDUP_REMOVED lines=9> */
[----:B------:R-:W2:Y:S04]  /*0ac0*/  LDG.E.64 R16, desc[UR12][R8.64+0x18] ;  /* 0x0000180c08107981 */ /* 0x000ea8000c1e1b00 */
[----:B------:R-:W2:Y:S01]  /*0ad0*/  LDG.E.64 R18, desc[UR12][R2.64+0x18] ;  /* 0x0000180c02127981 */ /* 0x000ea2000c1e1b00 */
[----:B------:R-:W-:Y:S01]  /*0ae0*/  VIADD R0, R0, 0x4 ;  /* 0x0000000400007836 */ /* 0x000fe20000000000 */
[----:B--2---:R-:W-:-:S07]  /*0af0*/  DADD R16, R16, R18 ;  /* 0x0000000010107229 */ /* 0x004fce0000000012 */
[----:B------:R1:W-:Y:S04]  /*0b00*/  STG.E.64 desc[UR12][R6.64+0x18], R16 ;  /* 0x0000181006007986 */ /* 0x0003e8000c101b0c */
.L_x_3:
[----:B------:R-:W-:Y:S05]  /*0b10*/  @!P1 EXIT ;  /* 0x000000000000994d */ /* 0x000fea0003800000 */
[----:B------:R-:W3:Y:S08]  /*0b20*/  LDC.64 R2, c[0x0][0x390] ;  /* 0x0000e400ff027b82 */ /* 0x000ef00000000a00 */
[----:B-1----:R-:W1:Y:S08]  /*0b30*/  LDC.64 R6, c[0x0][0x388] ;  /* 0x0000e200ff067b82 */ /* 0x002e700000000a00 */
[----:B0-2---:R-:W0:Y:S01]  /*0b40*/  LDC.64 R8, c[0x0][0x380] ;  /* 0x0000e000ff087b82 */ /* 0x005e220000000a00 */
[----:B---3--:R-:W-:-:S04]  /*0b50*/  IMAD.WIDE.U32 R2, R0, 0x8, R2 ;  /* 0x0000000800027825 */ /* 0x008fc800078e0002 */
[----:B------:R-:W-:Y:S01]  /*0b60*/  IMAD.MOV.U32 R13, RZ, RZ, R3 ;  /* 0x000000ffff0d7224 */ /* 0x000fe200078e0003 */
[----:B------:R-:W-:Y:S01]  /*0b70*/  MOV R12, R2 ;  /* 0x00000002000c7202 */ /* 0x000fe20000000f00 */
[----:B-1----:R-:W-:-:S04]  /*0b80*/  IMAD.WIDE.U32 R6, R0, 0x8, R6 ;  /* 0x0000000800067825 */ /* 0x002fc800078e0006 */
[----:B------:R-:W-:Y:S01]  /*0b90*/  IMAD.MOV.U32 R11, RZ, RZ, R7 ;  /* 0x000000ffff0b7224 */ /* 0x000fe200078e0007 */
[----:B------:R-:W-:Y:S01]  /*0ba0*/  MOV R10, R6 ;  /* 0x00000006000a7202 */ /* 0x000fe20000000f00 */
[----:B0-----:R-:W-:Y:S01]  /*0bb0*/  IMAD.WIDE.U32 R8, R0, 0x8, R8 ;  /* 0x0000000800087825 */ /* 0x001fe200078e0008 */
[----:B------:R-:W-:-:S07]  /*0bc0*/  IADD3 R0, PT, PT, -R4, RZ, RZ ;  /* 0x000000ff04007210 */ /* 0x000fce0007ffe1ff */
.L_x_4:
[----:B0-----:R-:W-:Y:S01]  /*0bd0*/  IMAD.MOV.U32 R4, RZ, RZ, R10 ;  /* 0x000000ffff047224 */ /* 0x001fe200078e000a */
[----:B------:R-:W-:Y:S01]  /*0be0*/  MOV R5, R11 ;  /* 0x0000000b00057202 */ /* 0x000fe20000000f00 */
[----:B------:R-:W-:Y:S01]  /*0bf0*/  IMAD.MOV.U32 R6, RZ, RZ, R8 ;  /* 0x000000ffff067224 */ /* 0x000fe200078e0008 */
[----:B------:R-:W-:-:S04]  /*0c00*/  MOV R7, R9 ;  /* 0x0000000900077202 */ /* 0x000fc80000000f00 */
[----:B------:R-:W2:Y:S04]  /*0c10*/  LDG.E.64 R4, desc[UR12][R4.64] ;  /* 0x0000000c04047981 */ /* 0x000ea8000c1e1b00 */
[----:B------:R-:W2:Y:S01]  /*0c20*/  LDG.E.64 R2, desc[UR12][R6.64] ;  /* 0x0000000c06027981 */ /* 0x000ea2000c1e1b00 */
[----:B------:R-:W-:-:S05]  /*0c30*/  VIADD R0, R0, 0x1 ;  /* 0x0000000100007836 */ /* 0x000fca0000000000 */
[----:B------:R-:W-:Y:S02]  /*0c40*/  ISETP.NE.AND P0, PT, R0, RZ, PT ;  /* 0x000000ff0000720c */ /* 0x000fe40003f05270 */
[----:B------:R-:W-:Y:S02]  /*0c50*/  IADD3 R10, P2, PT, R10, 0x8, RZ ;  /* 0x000000080a0a7810 */ /* 0x000fe40007f5e0ff */
[----:B------:R-:W-:-:S03]  /*0c60*/  IADD3 R8, P3, PT, R8, 0x8, RZ ;  /* 0x0000000808087810 */ /* 0x000fc60007f7e0ff */
[----:B------:R-:W-:Y:S01]  /*0c70*/  IMAD.X R11, RZ, RZ, R11, P2 ;  /* 0x000000ffff0b7224 */ /* 0x000fe200010e060b */
[----:B------:R-:W-:Y:S01]  /*0c80*/  IADD3.X R9, PT, PT, RZ, R9, RZ, P3, !PT ;  /* 0x00000009ff097210 */ /* 0x000fe20001ffe4ff */
[----:B--2---:R-:W-:Y:S01]  /*0c90*/  DADD R2, R2, R4 ;  /* 0x0000000002027229 */ /* 0x004fe20000000004 */
[----:B------:R-:W-:Y:S01]  /*0ca0*/  IMAD.MOV.U32 R4, RZ, RZ, R12 ;  /* 0x000000ffff047224 */ /* 0x000fe200078e000c */
[----:B------:R-:W-:Y:S02]  /*0cb0*/  MOV R5, R13 ;  /* 0x0000000d00057202 */ /* 0x000fe40000000f00 */
[----:B------:R-:W-:-:S03]  /*0cc0*/  IADD3 R12, P1, PT, R12, 0x8, RZ ;  /* 0x000000080c0c7810 */ /* 0x000fc60007f3e0ff */
[----:B------:R0:W-:Y:S01]  /*0cd0*/  STG.E.64 desc[UR12][R4.64], R2 ;  /* 0x0000000204007986 */ /* 0x0001e2000c101b0c */
[----:B------:R-:W-:Y:S01]  /*0ce0*/  IADD3.X R13, PT, PT, RZ, R13, RZ, P1, !PT ;  /* 0x0000000dff0d7210 */ /* 0x000fe20000ffe4ff */
[----:B------:R-:W-:Y:S08]  /*0cf0*/  @P0 BRA `(.L_x_4) ;  /* 0xfffffffc00b40947 */ /* 0x000ff0000383ffff */
[----:B------:R-:W-:Y:S05]  /*0d00*/  EXIT ;  /* 0x000000000000794d */ /* 0x000fea0003800000 */
.L_x_5:
[----:B------:R-:W-:-:S00]  /*0d10*/  BRA `(.L_x_5) ;  /* 0xfffffffc00fc7947 */ /* 0x000fc0000383ffff */
[----:B------:R-:W-:-:S00]  /*0d20*/  NOP ;  /* 0x0000000000007918 */ /* 0x000fc00000000000 */
        /* <DEDUP_REMOVED lines=13> */
.L_x_6:


//--------------------- .nv.shared.reserved.0     --------------------------
	.section	.nv.shared.reserved.0,"aw",@nobits
	.weak		__nv_reservedSMEM_offset_0_alias
	.size		__nv_reservedSMEM_offset_0_alias, 0, 64
	.other		__nv_reservedSMEM_offset_0_alias,@"STO_CUDA_RESERVED_SHARED STV_DEFAULT"
__nv_reservedSMEM_offset_0_alias:
	.zero		0
	.zero		64


//--------------------- .nv.constant0._Z3addPKdS0_Pdi --------------------------
	.section	.nv.constant0._Z3addPKdS0_Pdi,"a",@progbits
	.sectionflags	@""
	.align	4
.nv.constant0._Z3addPKdS0_Pdi:
	.zero		924


//--------------------- SYMBOLS --------------------------

	.type		.nv.reservedSmem.offset0,@object
	.size		.nv.reservedSmem.offset0,0x4
